	.headerflags	@"EF_CUDA_TEXMODE_UNIFIED EF_CUDA_64BIT_ADDRESS EF_CUDA_ACCELERATORS EF_CUDA_SM90 EF_CUDA_VIRTUAL_SM(EF_CUDA_SM90)"
	.elftype	@"ET_EXEC"


//--------------------- .nv.info                  --------------------------
	.section	.nv.info,"",@"SHT_CUDA_INFO"
	.align	4


	//----- nvinfo : EIATTR_REGCOUNT
	.align		4
        /*0000*/ 	.byte	0x04, 0x2f
        /*0002*/ 	.short	(.L_1 - .L_0)
	.align		4
.L_0:
        /*0004*/ 	.word	index@(triton_poi_fused_clone_38)
        /*0008*/ 	.word	0x0000000e


	//----- nvinfo : EIATTR_MIN_STACK_SIZE
	.align		4
.L_1:
        /*000c*/ 	.byte	0x04, 0x12
        /*000e*/ 	.short	(.L_3 - .L_2)
	.align		4
.L_2:
        /*0010*/ 	.word	index@(triton_poi_fused_clone_38)
        /*0014*/ 	.word	0x00000000


	//----- nvinfo : EIATTR_FRAME_SIZE
	.align		4
.L_3:
        /*0018*/ 	.byte	0x04, 0x11
        /*001a*/ 	.short	(.L_5 - .L_4)
	.align		4
.L_4:
        /*001c*/ 	.word	index@(triton_poi_fused_clone_38)
        /*0020*/ 	.word	0x00000000


	//----- nvinfo : EIATTR_MIN_STACK_SIZE
	.align		4
.L_5:
        /*0024*/ 	.byte	0x04, 0x12
        /*0026*/ 	.short	(.L_7 - .L_6)
	.align		4
.L_6:
        /*0028*/ 	.word	index@(triton_poi_fused_clone_38)
        /*002c*/ 	.word	0x00000000
.L_7:


//--------------------- .nv.info.triton_poi_fused_clone_38 --------------------------
	.section	.nv.info.triton_poi_fused_clone_38,"",@"SHT_CUDA_INFO"
	.sectionflags	@""
	.align	4


	//----- nvinfo : EIATTR_CUDA_API_VERSION
	.align		4
        /*0000*/ 	.byte	0x04, 0x37
        /*0002*/ 	.short	(.L_9 - .L_8)
.L_8:
        /*0004*/ 	.word	0x0000007c


	//----- nvinfo : EIATTR_KPARAM_INFO
	.align		4
.L_9:
        /*0008*/ 	.byte	0x04, 0x17
        /*000a*/ 	.short	(.L_11 - .L_10)
.L_10:
        /*000c*/ 	.word	0x00000000
        /*0010*/ 	.short	0x0003
        /*0012*/ 	.short	0x0018
        /*0014*/ 	.byte	0x00, 0xf0, 0x11, 0x00


	//----- nvinfo : EIATTR_KPARAM_INFO
	.align		4
.L_11:
        /*0018*/ 	.byte	0x04, 0x17
        /*001a*/ 	.short	(.L_13 - .L_12)
.L_12:
        /*001c*/ 	.word	0x00000000
        /*0020*/ 	.short	0x0002
        /*0022*/ 	.short	0x0010
        /*0024*/ 	.byte	0x00, 0xf4, 0x21, 0x00


	//----- nvinfo : EIATTR_KPARAM_INFO
	.align		4
.L_13:
        /*0028*/ 	.byte	0x04, 0x17
        /*002a*/ 	.short	(.L_15 - .L_14)
.L_14:
        /*002c*/ 	.word	0x00000000
        /*0030*/ 	.short	0x0001
        /*0032*/ 	.short	0x0008
        /*0034*/ 	.byte	0x00, 0xf4, 0x21, 0x00


	//----- nvinfo : EIATTR_KPARAM_INFO
	.align		4
.L_15:
        /*0038*/ 	.byte	0x04, 0x17
        /*003a*/ 	.short	(.L_17 - .L_16)
.L_16:
        /*003c*/ 	.word	0x00000000
        /*0040*/ 	.short	0x0000
        /*0042*/ 	.short	0x0000
        /*0044*/ 	.byte	0x00, 0xf4, 0x21, 0x00


	//----- nvinfo : EIATTR_SPARSE_MMA_MASK
	.align		4
.L_17:
        /*0048*/ 	.byte	0x03, 0x50
        /*004a*/ 	.short	0x0000


	//----- nvinfo : EIATTR_MAXREG_COUNT
	.align		4
        /*004c*/ 	.byte	0x03, 0x1b
        /*004e*/ 	.short	0x00ff


	//----- nvinfo : EIATTR_EXIT_INSTR_OFFSETS
	.align		4
        /*0050*/ 	.byte	0x04, 0x1c
        /*0052*/ 	.short	(.L_19 - .L_18)


	//   ....[0]....
.L_18:
        /*0054*/ 	.word	0x00000180


	//   ....[1]....
        /*0058*/ 	.word	0x000001a0


	//----- nvinfo : EIATTR_REQNTID
	.align		4
.L_19:
        /*005c*/ 	.byte	0x04, 0x10
        /*005e*/ 	.short	(.L_21 - .L_20)
.L_20:
        /*0060*/ 	.word	0x00000080
        /*0064*/ 	.word	0x00000001
        /*0068*/ 	.word	0x00000001


	//----- nvinfo : EIATTR_CBANK_PARAM_SIZE
	.align		4
.L_21:
        /*006c*/ 	.byte	0x03, 0x19
        /*006e*/ 	.short	0x001c


	//----- nvinfo : EIATTR_PARAM_CBANK
	.align		4
        /*0070*/ 	.byte	0x04, 0x0a
        /*0072*/ 	.short	(.L_23 - .L_22)
	.align		4
.L_22:
        /*0074*/ 	.word	index@(.nv.constant0.triton_poi_fused_clone_38)
        /*0078*/ 	.short	0x0210
        /*007a*/ 	.short	0x001c


	//----- nvinfo : EIATTR_SW_WAR
	.align		4
.L_23:
        /*007c*/ 	.byte	0x04, 0x36
        /*007e*/ 	.short	(.L_25 - .L_24)
.L_24:
        /*0080*/ 	.word	0x00000008
.L_25:


//--------------------- .nv.callgraph             --------------------------
	.section	.nv.callgraph,"",@"SHT_CUDA_CALLGRAPH"
	.align	4
	.sectionentsize	8
	.align		4
        /*0000*/ 	.word	0x00000000
	.align		4
        /*0004*/ 	.word	0xffffffff
	.align		4
        /*0008*/ 	.word	0x00000000
	.align		4
        /*000c*/ 	.word	0xfffffffe
	.align		4
        /*0010*/ 	.word	0x00000000
	.align		4
        /*0014*/ 	.word	0xfffffffd
	.align		4
        /*0018*/ 	.word	0x00000000
	.align		4
        /*001c*/ 	.word	0xfffffffc


//--------------------- .text.triton_poi_fused_clone_38 --------------------------
	.section	.text.triton_poi_fused_clone_38,"ax",@progbits
	.align	128
        .global         triton_poi_fused_clone_38
        .type           triton_poi_fused_clone_38,@function
        .size           triton_poi_fused_clone_38,(.L_x_1 - triton_poi_fused_clone_38)
        .other          triton_poi_fused_clone_38,@"STO_CUDA_ENTRY STV_DEFAULT"
triton_poi_fused_clone_38:
.text.triton_poi_fused_clone_38:
[----:B------:R-:W0:Y:S02]  /*0000*/  LDC R1, c[0x0][0x28] ;  /* 0x00000a00ff017b82 */ /* 0x000e240000000800 */
[----:B------:R-:W1:Y:S01]  /*0010*/  S2R R0, SR_TID.X ;  /* 0x0000000000007919 */ /* 0x000e620000002100 */
[----:B------:R-:W2:Y:S01]  /*0020*/  LDC.64 R2, c[0x0][0x210] ;  /* 0x00008400ff027b82 */ /* 0x000ea20000000a00 */
[----:B------:R-:W-:Y:S01]  /*0030*/  ULDC.64 UR4, c[0x0][0x208] ;  /* 0x0000820000047ab9 */ /* 0x000fe20000000a00 */
[----:B------:R-:W3:Y:S06]  /*0040*/  S2R R9, SR_CTAID.X ;  /* 0x0000000000097919 */ /* 0x000eec0000002500 */
[----:B------:R-:W4:Y:S01]  /*0050*/  LDC.64 R4, c[0x0][0x218] ;  /* 0x00008600ff047b82 */ /* 0x000f220000000a00 */
[----:B-1----:R-:W-:-:S05]  /*0060*/  LOP3.LUT R0, R0, 0x7f, RZ, 0xc0, !PT ;  /* 0x0000007f00007812 */ /* 0x002fca00078ec0ff */
[----:B---3--:R-:W-:-:S05]  /*0070*/  IMAD R9, R9, 0x80, R0 ;  /* 0x0000008009097824 */ /* 0x008fca00078e0200 */
[----:B------:R-:W-:Y:S02]  /*0080*/  SHF.R.S32.HI R0, RZ, 0x1f, R9 ;  /* 0x0000001fff007819 */ /* 0x000fe40000011409 */
[----:B------:R-:W-:Y:S02]  /*0090*/  ISETP.GE.AND P0, PT, R9, 0x800, PT ;  /* 0x000008000900780c */ /* 0x000fe40003f06270 */
[----:B------:R-:W-:-:S04]  /*00a0*/  LEA.HI R0, R0, R9, RZ, 0x9 ;  /* 0x0000000900007211 */ /* 0x000fc800078f48ff */
[----:B------:R-:W-:Y:S02]  /*00b0*/  LOP3.LUT R6, R0, 0xfffffe00, RZ, 0xc0, !PT ;  /* 0xfffffe0000067812 */ /* 0x000fe400078ec0ff */
[----:B------:R-:W-:Y:S02]  /*00c0*/  SHF.R.S32.HI R0, RZ, 0x9, R0 ;  /* 0x00000009ff007819 */ /* 0x000fe40000011400 */
[----:B------:R-:W-:-:S05]  /*00d0*/  IADD3 R7, R9, 0x4000, -R6 ;  /* 0x0000400009077810 */ /* 0x000fca0007ffe806 */
[----:B------:R-:W-:Y:S02]  /*00e0*/  IMAD R11, R0, 0x4800, R7 ;  /* 0x00004800000b7824 */ /* 0x000fe400078e0207 */
[----:B------:R-:W-:Y:S02]  /*00f0*/  IMAD.MOV.U32 R0, RZ, RZ, RZ ;  /* 0x000000ffff007224 */ /* 0x000fe400078e00ff */
[----:B--2---:R-:W-:Y:S01]  /*0100*/  IMAD.WIDE R2, R11, 0x4, R2 ;  /* 0x000000040b027825 */ /* 0x004fe200078e0202 */
[----:B------:R-:W-:-:S03]  /*0110*/  HFMA2.MMA R11, -RZ, RZ, 0, 0 ;  /* 0x00000000ff0b7435 */ /* 0x000fc600000001ff */
[----:B----4-:R-:W-:Y:S01]  /*0120*/  IMAD.WIDE.U32 R4, R7, 0x4, R4 ;  /* 0x0000000407047825 */ /* 0x010fe200078e0004 */
[----:B------:R-:W2:Y:S01]  /*0130*/  @!P0 LDG.E R0, desc[UR4][R2.64] ;  /* 0x0000000402008981 */ /* 0x000ea2000c1e1900 */
[----:B------:R-:W1:Y:S05]  /*0140*/  LDC.64 R6, c[0x0][0x220] ;  /* 0x00008800ff067b82 */ /* 0x000e6a0000000a00 */
[----:B------:R-:W2:Y:S01]  /*0150*/  @!P0 LDG.E.EL R11, desc[UR4][R4.64] ;  /* 0x00000004040b8981 */ /* 0x000ea2000c2e1900 */
[----:B-1----:R-:W-:-:S04]  /*0160*/  IMAD.WIDE R6, R9, 0x4, R6 ;  /* 0x0000000409067825 */ /* 0x002fc800078e0206 */
[----:B--2---:R-:W-:Y:S01]  /*0170*/  FADD R11, R11, R0 ;  /* 0x000000000b0b7221 */ /* 0x004fe20000000000 */
[----:B------:R-:W-:Y:S06]  /*0180*/  @P0 EXIT ;  /* 0x000000000000094d */ /* 0x000fec0003800000 */
[----:B------:R-:W-:Y:S01]  /*0190*/  STG.E desc[UR4][R6.64], R11 ;  /* 0x0000000b06007986 */ /* 0x000fe2000c101904 */
[----:B------:R-:W-:Y:S05]  /*01a0*/  EXIT ;  /* 0x000000000000794d */ /* 0x000fea0003800000 */
.L_x_0:
[----:B------:R-:W-:-:S00]  /*01b0*/  BRA `(.L_x_0) ;  /* 0xfffffffc00fc7947 */ /* 0x000fc0000383ffff */
[----:B------:R-:W-:-:S00]  /*01c0*/  NOP ;  /* 0x0000000000007918 */ /* 0x000fc00000000000 */
        /* <DEDUP_REMOVED lines=11> */
.L_x_1:


//--------------------- .nv.constant0.triton_poi_fused_clone_38 --------------------------
	.section	.nv.constant0.triton_poi_fused_clone_38,"a",@progbits
	.sectionflags	@""
	.align	4
.nv.constant0.triton_poi_fused_clone_38:
	.zero		556
